//
// Generated by NVIDIA NVVM Compiler
//
// Compiler Build ID: CL-36424714
// Cuda compilation tools, release 13.0, V13.0.88
// Based on NVVM 20.0.0
//

.version 9.0
.target sm_100
.address_size 64

	// .globl	sort

.visible .entry sort(
	.param .u64 .ptr .align 1 sort_param_0,
	.param .u32 sort_param_1,
	.param .u32 sort_param_2,
	.param .u32 sort_param_3
)
{
	.reg .pred 	%p<10>;
	.reg .b32 	%r<22>;
	.reg .b64 	%rd<19>;

	ld.param.u64 	%rd10, [sort_param_0];
	ld.param.u32 	%r12, [sort_param_1];
	ld.param.u32 	%r11, [sort_param_2];
	ld.param.u32 	%r13, [sort_param_3];
	cvta.to.global.u64 	%rd1, %rd10;
	mov.u32 	%r14, %ctaid.y;
	mov.u32 	%r15, %nctaid.x;
	mov.u32 	%r16, %ctaid.x;
	mad.lo.s32 	%r17, %r14, %r15, %r16;
	mov.u32 	%r18, %ntid.x;
	mov.u32 	%r19, %tid.x;
	mad.lo.s32 	%r1, %r17, %r18, %r19;
	xor.b32  	%r2, %r1, %r12;
	setp.ne.s32 	%p1, %r13, 0;
	@%p1 bra 	$L__BB0_7;
	setp.le.u32 	%p6, %r2, %r1;
	@%p6 bra 	$L__BB0_13;
	and.b32  	%r21, %r1, %r11;
	setp.ne.s32 	%p7, %r21, 0;
	@%p7 bra 	$L__BB0_5;
	mul.wide.u32 	%rd17, %r1, 4;
	add.s64 	%rd2, %rd1, %rd17;
	ld.global.u32 	%r3, [%rd2];
	mul.wide.u32 	%rd18, %r2, 4;
	add.s64 	%rd3, %rd1, %rd18;
	ld.global.u32 	%r4, [%rd3];
	setp.le.s32 	%p9, %r3, %r4;
	@%p9 bra 	$L__BB0_13;
	st.global.u32 	[%rd2], %r4;
	st.global.u32 	[%rd3], %r3;
	bra.uni 	$L__BB0_13;
$L__BB0_5:
	mul.wide.u32 	%rd15, %r1, 4;
	add.s64 	%rd4, %rd1, %rd15;
	ld.global.u32 	%r5, [%rd4];
	mul.wide.u32 	%rd16, %r2, 4;
	add.s64 	%rd5, %rd1, %rd16;
	ld.global.u32 	%r6, [%rd5];
	setp.ge.s32 	%p8, %r5, %r6;
	@%p8 bra 	$L__BB0_13;
	st.global.u32 	[%rd4], %r6;
	st.global.u32 	[%rd5], %r5;
	bra.uni 	$L__BB0_13;
$L__BB0_7:
	setp.le.u32 	%p2, %r2, %r1;
	@%p2 bra 	$L__BB0_13;
	and.b32  	%r20, %r1, %r11;
	setp.ne.s32 	%p3, %r20, 0;
	@%p3 bra 	$L__BB0_11;
	mul.wide.u32 	%rd13, %r1, 4;
	add.s64 	%rd6, %rd1, %rd13;
	ld.global.u32 	%r7, [%rd6];
	mul.wide.u32 	%rd14, %r2, 4;
	add.s64 	%rd7, %rd1, %rd14;
	ld.global.u32 	%r8, [%rd7];
	setp.ge.s32 	%p5, %r7, %r8;
	@%p5 bra 	$L__BB0_13;
	st.global.u32 	[%rd6], %r8;
	st.global.u32 	[%rd7], %r7;
	bra.uni 	$L__BB0_13;
$L__BB0_11:
	mul.wide.u32 	%rd11, %r1, 4;
	add.s64 	%rd8, %rd1, %rd11;
	ld.global.u32 	%r9, [%rd8];
	mul.wide.u32 	%rd12, %r2, 4;
	add.s64 	%rd9, %rd1, %rd12;
	ld.global.u32 	%r10, [%rd9];
	setp.le.s32 	%p4, %r9, %r10;
	@%p4 bra 	$L__BB0_13;
	st.global.u32 	[%rd8], %r10;
	st.global.u32 	[%rd9], %r9;
$L__BB0_13:
	ret;

}


// ===== COMPILED SASS (sm_100) =====

	.target	sm_100

	.elftype	@"ET_EXEC"


//--------------------- .note.nv.tkinfo           --------------------------
	.section	.note.nv.tkinfo,"",@"SHT_NOTE"
	.sectionflags	@"SHF_NOTE_NV_TKINFO"
	.tkinfo
        /*0018*/ 	.word	0x00000002
        /*0030*/ 	.string	""
        /*0030*/ 	.string	"ptxas"
        /*0030*/ 	.string	"Cuda compilation tools, release 13.0, V13.0.88"
        /*0030*/ 	.string	"Build cuda_13.0.r13.0/compiler.36424714_0"
        /*0030*/ 	.string	"-arch sm_100 -m 64 "



//--------------------- .note.nv.cuinfo           --------------------------
	.section	.note.nv.cuinfo,"",@"SHT_NOTE"
	.sectionflags	@"SHF_NOTE_NV_CUINFO"
        /*0018*/ 	.short	0x0002
        /*001a*/ 	.short	0x0064
        /*001c*/ 	.short	0x0082
	.zero		2


//--------------------- .nv.info                  --------------------------
	.section	.nv.info,"",@"SHT_CUDA_INFO"
	.align	4


	//----- nvinfo : EIATTR_REGCOUNT
	.align		4
        /*0000*/ 	.byte	0x04, 0x2f
        /*0002*/ 	.short	(.L_1 - .L_0)
	.align		4
.L_0:
        /*0004*/ 	.word	index@(sort)
        /*0008*/ 	.word	0x0000000c


	//----- nvinfo : EIATTR_FRAME_SIZE
	.align		4
.L_1:
        /*000c*/ 	.byte	0x04, 0x11
        /*000e*/ 	.short	(.L_3 - .L_2)
	.align		4
.L_2:
        /*0010*/ 	.word	index@(sort)
        /*0014*/ 	.word	0x00000000


	//----- nvinfo : EIATTR_MIN_STACK_SIZE
	.align		4
.L_3:
        /*0018*/ 	.byte	0x04, 0x12
        /*001a*/ 	.short	(.L_5 - .L_4)
	.align		4
.L_4:
        /*001c*/ 	.word	index@(sort)
        /*0020*/ 	.word	0x00000000
.L_5:


//--------------------- .nv.compat                --------------------------
	.section	.nv.compat,"",@"SHT_CUDA_COMPAT_INFO"
	.align	4
        /*0000*/ 	.byte	0x02, 0x09, 0x00, 0x00, 0x02, 0x02, 0x01, 0x00, 0x02, 0x05, 0x05, 0x00, 0x03, 0x07, 0x01, 0x01
        /*0010*/ 	.byte	0x02, 0x03, 0x00, 0x00, 0x02, 0x06, 0x01, 0x00, 0x04, 0x0b, 0x08, 0x00, 0x09, 0x00, 0x00, 0x00
        /*0020*/ 	.byte	0x00, 0x00, 0x00, 0x00


//--------------------- .nv.info.sort             --------------------------
	.section	.nv.info.sort,"",@"SHT_CUDA_INFO"
	.sectionflags	@""
	.align	4


	//----- nvinfo : EIATTR_CUDA_API_VERSION
	.align		4
        /*0000*/ 	.byte	0x04, 0x37
        /*0002*/ 	.short	(.L_7 - .L_6)
.L_6:
        /*0004*/ 	.word	0x00000082


	//----- nvinfo : EIATTR_KPARAM_INFO
	.align		4
.L_7:
        /*0008*/ 	.byte	0x04, 0x17
        /*000a*/ 	.short	(.L_9 - .L_8)
.L_8:
        /*000c*/ 	.word	0x00000000
        /*0010*/ 	.short	0x0003
        /*0012*/ 	.short	0x0010
        /*0014*/ 	.byte	0x00, 0xf0, 0x11, 0x00


	//----- nvinfo : EIATTR_KPARAM_INFO
	.align		4
.L_9:
        /*0018*/ 	.byte	0x04, 0x17
        /*001a*/ 	.short	(.L_11 - .L_10)
.L_10:
        /*001c*/ 	.word	0x00000000
        /*0020*/ 	.short	0x0002
        /*0022*/ 	.short	0x000c
        /*0024*/ 	.byte	0x00, 0xf0, 0x11, 0x00


	//----- nvinfo : EIATTR_KPARAM_INFO
	.align		4
.L_11:
        /*0028*/ 	.byte	0x04, 0x17
        /*002a*/ 	.short	(.L_13 - .L_12)
.L_12:
        /*002c*/ 	.word	0x00000000
        /*0030*/ 	.short	0x0001
        /*0032*/ 	.short	0x0008
        /*0034*/ 	.byte	0x00, 0xf0, 0x11, 0x00


	//----- nvinfo : EIATTR_KPARAM_INFO
	.align		4
.L_13:
        /*0038*/ 	.byte	0x04, 0x17
        /*003a*/ 	.short	(.L_15 - .L_14)
.L_14:
        /*003c*/ 	.word	0x00000000
        /*0040*/ 	.short	0x0000
        /*0042*/ 	.short	0x0000
        /*0044*/ 	.byte	0x00, 0xf5, 0x21, 0x00


	//----- nvinfo : EIATTR_SPARSE_MMA_MASK
	.align		4
.L_15:
        /*0048*/ 	.byte	0x03, 0x50
        /*004a*/ 	.short	0x0000


	//----- nvinfo : EIATTR_MAXREG_COUNT
	.align		4
        /*004c*/ 	.byte	0x03, 0x1b
        /*004e*/ 	.short	0x00ff


	//----- nvinfo : EIATTR_MERCURY_ISA_VERSION
	.align		4
        /*0050*/ 	.byte	0x03, 0x5f
        /*0052*/ 	.short	0x0101


	//----- nvinfo : EIATTR_VRC_CTA_INIT_COUNT
	.align		4
        /*0054*/ 	.byte	0x02, 0x4a
	.zero		1
	.zero		1


	//----- nvinfo : EIATTR_EXIT_INSTR_OFFSETS
	.align		4
        /*0058*/ 	.byte	0x04, 0x1c
        /*005a*/ 	.short	(.L_17 - .L_16)


	//   ....[0]....
.L_16:
        /*005c*/ 	.word	0x000000f0


	//   ....[1]....
        /*0060*/ 	.word	0x00000190


	//   ....[2]....
        /*0064*/ 	.word	0x000001c0


	//   ....[3]....
        /*0068*/ 	.word	0x00000230


	//   ....[4]....
        /*006c*/ 	.word	0x00000260


	//   ....[5]....
        /*0070*/ 	.word	0x00000280


	//   ....[6]....
        /*0074*/ 	.word	0x00000320


	//   ....[7]....
        /*0078*/ 	.word	0x00000350


	//   ....[8]....
        /*007c*/ 	.word	0x000003c0


	//   ....[9]....
        /*0080*/ 	.word	0x000003f0


	//----- nvinfo : EIATTR_CRS_STACK_SIZE
	.align		4
.L_17:
        /*0084*/ 	.byte	0x04, 0x1e
        /*0086*/ 	.short	(.L_19 - .L_18)
.L_18:
        /*0088*/ 	.word	0x00000000


	//----- nvinfo : EIATTR_CBANK_PARAM_SIZE
	.align		4
.L_19:
        /*008c*/ 	.byte	0x03, 0x19
        /*008e*/ 	.short	0x0014


	//----- nvinfo : EIATTR_PARAM_CBANK
	.align		4
        /*0090*/ 	.byte	0x04, 0x0a
        /*0092*/ 	.short	(.L_21 - .L_20)
	.align		4
.L_20:
        /*0094*/ 	.word	index@(.nv.constant0.sort)
        /*0098*/ 	.short	0x0380
        /*009a*/ 	.short	0x0014


	//----- nvinfo : EIATTR_SW_WAR
	.align		4
.L_21:
        /*009c*/ 	.byte	0x04, 0x36
        /*009e*/ 	.short	(.L_23 - .L_22)
.L_22:
        /*00a0*/ 	.word	0x00000008
.L_23:


//--------------------- .nv.callgraph             --------------------------
	.section	.nv.callgraph,"",@"SHT_CUDA_CALLGRAPH"
	.align	4
	.sectionentsize	8
	.align		4
        /*0000*/ 	.word	0x00000000
	.align		4
        /*0004*/ 	.word	0xffffffff
	.align		4
        /*0008*/ 	.word	0x00000000
	.align		4
        /*000c*/ 	.word	0xfffffffe
	.align		4
        /*0010*/ 	.word	0x00000000
	.align		4
        /*0014*/ 	.word	0xfffffffd
	.align		4
        /*0018*/ 	.word	0x00000000
	.align		4
        /*001c*/ 	.word	0xfffffffc


//--------------------- .text.sort                --------------------------
	.section	.text.sort,"ax",@progbits
	.align	128
        .global         sort
        .type           sort,@function
        .size           sort,(.L_x_4 - sort)
        .other          sort,@"STO_CUDA_ENTRY STV_DEFAULT"
sort:
.text.sort:
[----:B------:R-:W-:Y:S01]  /*0000*/  LDC R1, c[0x0][0x37c] ;  /* 0x0000df00ff017b82 */ /* 0x000fe20000000800 */
[----:B------:R-:W0:Y:S07]  /*0010*/  S2R R0, SR_TID.X ;  /* 0x0000000000007919 */ /* 0x000e2e0000002100 */
[----:B------:R-:W-:Y:S01]  /*0020*/  S2UR UR4, SR_CTAID.Y ;  /* 0x00000000000479c3 */ /* 0x000fe20000002600 */
[----:B------:R-:W1:Y:S01]  /*0030*/  LDCU UR5, c[0x0][0x370] ;  /* 0x00006e00ff0577ac */ /* 0x000e620008000800 */
[----:B------:R-:W2:Y:S06]  /*0040*/  LDCU UR10, c[0x0][0x390] ;  /* 0x00007200ff0a77ac */ /* 0x000eac0008000800 */
[----:B------:R-:W1:Y:S01]  /*0050*/  S2UR UR6, SR_CTAID.X ;  /* 0x00000000000679c3 */ /* 0x000e620000002500 */
[----:B------:R-:W3:Y:S01]  /*0060*/  LDCU UR7, c[0x0][0x388] ;  /* 0x00007100ff0777ac */ /* 0x000ee20008000800 */
[----:B------:R-:W4:Y:S06]  /*0070*/  LDCU.64 UR8, c[0x0][0x358] ;  /* 0x00006b00ff0877ac */ /* 0x000f2c0008000a00 */
[----:B------:R-:W0:Y:S01]  /*0080*/  LDC R7, c[0x0][0x360] ;  /* 0x0000d800ff077b82 */ /* 0x000e220000000800 */
[----:B--2---:R-:W-:-:S02]  /*0090*/  UISETP.NE.AND UP0, UPT, UR10, URZ, UPT ;  /* 0x000000ff0a00728c */ /* 0x004fc4000bf05270 */
[----:B-1----:R-:W-:-:S06]  /*00a0*/  UIMAD UR4, UR4, UR5, UR6 ;  /* 0x00000005040472a4 */ /* 0x002fcc000f8e0206 */
[----:B0-----:R-:W-:-:S05]  /*00b0*/  IMAD R7, R7, UR4, R0 ;  /* 0x0000000407077c24 */ /* 0x001fca000f8e0200 */
[----:B---3--:R-:W-:Y:S01]  /*00c0*/  LOP3.LUT R9, R7, UR7, RZ, 0x3c, !PT ;  /* 0x0000000707097c12 */ /* 0x008fe2000f8e3cff */
[----:B----4-:R-:W-:Y:S06]  /*00d0*/  BRA.U UP0, `(.L_x_0) ;  /* 0x0000000100647547 */ /* 0x010fec000b800000 */
[----:B------:R-:W-:-:S13]  /*00e0*/  ISETP.GT.U32.AND P0, PT, R9, R7, PT ;  /* 0x000000070900720c */ /* 0x000fda0003f04070 */
[----:B------:R-:W-:Y:S05]  /*00f0*/  @!P0 EXIT ;  /* 0x000000000000894d */ /* 0x000fea0003800000 */
[----:B------:R-:W0:Y:S02]  /*0100*/  LDCU UR4, c[0x0][0x38c] ;  /* 0x00007180ff0477ac */ /* 0x000e240008000800 */
[----:B0-----:R-:W-:-:S13]  /*0110*/  LOP3.LUT P0, RZ, R7, UR4, RZ, 0xc0, !PT ;  /* 0x0000000407ff7c12 */ /* 0x001fda000f80c0ff */
[----:B------:R-:W-:Y:S05]  /*0120*/  @P0 BRA `(.L_x_1) ;  /* 0x0000000000280947 */ /* 0x000fea0003800000 */
[----:B------:R-:W0:Y:S02]  /*0130*/  LDC.64 R4, c[0x0][0x380] ;  /* 0x0000e000ff047b82 */ /* 0x000e240000000a00 */
[----:B0-----:R-:W-:-:S04]  /*0140*/  IMAD.WIDE.U32 R2, R7, 0x4, R4 ;  /* 0x0000000407027825 */ /* 0x001fc800078e0004 */
[----:B------:R-:W-:Y:S01]  /*0150*/  IMAD.WIDE.U32 R4, R9, 0x4, R4 ;  /* 0x0000000409047825 */ /* 0x000fe200078e0004 */
[----:B------:R-:W2:Y:S04]  /*0160*/  LDG.E R7, desc[UR8][R2.64] ;  /* 0x0000000802077981 */ /* 0x000ea8000c1e1900 */
[----:B------:R-:W2:Y:S02]  /*0170*/  LDG.E R0, desc[UR8][R4.64] ;  /* 0x0000000804007981 */ /* 0x000ea4000c1e1900 */
[----:B--2---:R-:W-:-:S13]  /*0180*/  ISETP.GT.AND P0, PT, R7, R0, PT ;  /* 0x000000000700720c */ /* 0x004fda0003f04270 */
[----:B------:R-:W-:Y:S05]  /*0190*/  @!P0 EXIT ;  /* 0x000000000000894d */ /* 0x000fea0003800000 */
[----:B------:R-:W-:Y:S04]  /*01a0*/  STG.E desc[UR8][R2.64], R0 ;  /* 0x0000000002007986 */ /* 0x000fe8000c101908 */
[----:B------:R-:W-:Y:S01]  /*01b0*/  STG.E desc[UR8][R4.64], R7 ;  /* 0x0000000704007986 */ /* 0x000fe2000c101908 */
[----:B------:R-:W-:Y:S05]  /*01c0*/  EXIT ;  /* 0x000000000000794d */ /* 0x000fea0003800000 */
.L_x_1:
[----:B------:R-:W0:Y:S02]  /*01d0*/  LDC.64 R2, c[0x0][0x380] ;  /* 0x0000e000ff027b82 */ /* 0x000e240000000a00 */
[----:B0-----:R-:W-:-:S04]  /*01e0*/  IMAD.WIDE.U32 R4, R7, 0x4, R2 ;  /* 0x0000000407047825 */ /* 0x001fc800078e0002 */
[----:B------:R-:W-:Y:S01]  /*01f0*/  IMAD.WIDE.U32 R2, R9, 0x4, R2 ;  /* 0x0000000409027825 */ /* 0x000fe200078e0002 */
[----:B------:R-:W2:Y:S04]  /*0200*/  LDG.E R7, desc[UR8][R4.64] ;  /* 0x0000000804077981 */ /* 0x000ea8000c1e1900 */
[----:B------:R-:W2:Y:S02]  /*0210*/  LDG.E R0, desc[UR8][R2.64] ;  /* 0x0000000802007981 */ /* 0x000ea4000c1e1900 */
[----:B--2---:R-:W-:-:S13]  /*0220*/  ISETP.GE.AND P0, PT, R7, R0, PT ;  /* 0x000000000700720c */ /* 0x004fda0003f06270 */
[----:B------:R-:W-:Y:S05]  /*0230*/  @P0 EXIT ;  /* 0x000000000000094d */ /* 0x000fea0003800000 */
[----:B------:R-:W-:Y:S04]  /*0240*/  STG.E desc[UR8][R4.64], R0 ;  /* 0x0000000004007986 */ /* 0x000fe8000c101908 */
[----:B------:R-:W-:Y:S01]  /*0250*/  STG.E desc[UR8][R2.64], R7 ;  /* 0x0000000702007986 */ /* 0x000fe2000c101908 */
[----:B------:R-:W-:Y:S05]  /*0260*/  EXIT ;  /* 0x000000000000794d */ /* 0x000fea0003800000 */
.L_x_0:
        /* <DEDUP_REMOVED lines=15> */
.L_x_2:
        /* <DEDUP_REMOVED lines=10> */
.L_x_3:
[----:B------:R-:W-:-:S00]  /*0400*/  BRA `(.L_x_3) ;  /* 0xfffffffc00fc7947 */ /* 0x000fc0000383ffff */
[----:B------:R-:W-:-:S00]  /*0410*/  NOP ;  /* 0x0000000000007918 */ /* 0x000fc00000000000 */
        /* <DEDUP_REMOVED lines=14> */
.L_x_4:


//--------------------- .nv.shared.reserved.0     --------------------------
	.section	.nv.shared.reserved.0,"aw",@nobits
	.weak		__nv_reservedSMEM_offset_0_alias
	.size		__nv_reservedSMEM_offset_0_alias, 0, 64
	.other		__nv_reservedSMEM_offset_0_alias,@"STO_CUDA_RESERVED_SHARED STV_DEFAULT"
__nv_reservedSMEM_offset_0_alias:
	.zero		0
	.zero		64


//--------------------- .nv.constant0.sort        --------------------------
	.section	.nv.constant0.sort,"a",@progbits
	.sectionflags	@""
	.align	4
.nv.constant0.sort:
	.zero		916


//--------------------- SYMBOLS --------------------------

	.type		.nv.reservedSmem.offset0,@object
	.size		.nv.reservedSmem.offset0,0x4
